	.headerflags	@"EF_CUDA_TEXMODE_UNIFIED EF_CUDA_64BIT_ADDRESS EF_CUDA_ACCELERATORS EF_CUDA_SM90 EF_CUDA_VIRTUAL_SM(EF_CUDA_SM90)"
	.elftype	@"ET_EXEC"


//--------------------- .nv.info                  --------------------------
	.section	.nv.info,"",@"SHT_CUDA_INFO"
	.align	4


	//----- nvinfo : EIATTR_REGCOUNT
	.align		4
        /*0000*/ 	.byte	0x04, 0x2f
        /*0002*/ 	.short	(.L_3 - .L_2)
	.align		4
.L_2:
        /*0004*/ 	.word	index@(triton_poi_fused__native_batch_norm_legit_no_training_mul_softplus_tanh_29)
        /*0008*/ 	.word	0x00000011


	//----- nvinfo : EIATTR_MIN_STACK_SIZE
	.align		4
.L_3:
        /*000c*/ 	.byte	0x04, 0x12
        /*000e*/ 	.short	(.L_5 - .L_4)
	.align		4
.L_4:
        /*0010*/ 	.word	index@(triton_poi_fused__native_batch_norm_legit_no_training_mul_softplus_tanh_29)
        /*0014*/ 	.word	0x00000000


	//----- nvinfo : EIATTR_FRAME_SIZE
	.align		4
.L_5:
        /*0018*/ 	.byte	0x04, 0x11
        /*001a*/ 	.short	(.L_7 - .L_6)
	.align		4
.L_6:
        /*001c*/ 	.word	index@(triton_poi_fused__native_batch_norm_legit_no_training_mul_softplus_tanh_29)
        /*0020*/ 	.word	0x00000000


	//----- nvinfo : EIATTR_MIN_STACK_SIZE
	.align		4
.L_7:
        /*0024*/ 	.byte	0x04, 0x12
        /*0026*/ 	.short	(.L_9 - .L_8)
	.align		4
.L_8:
        /*0028*/ 	.word	index@(triton_poi_fused__native_batch_norm_legit_no_training_mul_softplus_tanh_29)
        /*002c*/ 	.word	0x00000000
.L_9:


//--------------------- .nv.info.triton_poi_fused__native_batch_norm_legit_no_training_mul_softplus_tanh_29 --------------------------
	.section	.nv.info.triton_poi_fused__native_batch_norm_legit_no_training_mul_softplus_tanh_29,"",@"SHT_CUDA_INFO"
	.sectionflags	@""
	.align	4


	//----- nvinfo : EIATTR_CUDA_API_VERSION
	.align		4
        /*0000*/ 	.byte	0x04, 0x37
        /*0002*/ 	.short	(.L_11 - .L_10)
.L_10:
        /*0004*/ 	.word	0x0000007c


	//----- nvinfo : EIATTR_KPARAM_INFO
	.align		4
.L_11:
        /*0008*/ 	.byte	0x04, 0x17
        /*000a*/ 	.short	(.L_13 - .L_12)
.L_12:
        /*000c*/ 	.word	0x00000000
        /*0010*/ 	.short	0x0006
        /*0012*/ 	.short	0x0030
        /*0014*/ 	.byte	0x00, 0xf0, 0x11, 0x00


	//----- nvinfo : EIATTR_KPARAM_INFO
	.align		4
.L_13:
        /*0018*/ 	.byte	0x04, 0x17
        /*001a*/ 	.short	(.L_15 - .L_14)
.L_14:
        /*001c*/ 	.word	0x00000000
        /*0020*/ 	.short	0x0005
        /*0022*/ 	.short	0x0028
        /*0024*/ 	.byte	0x00, 0xf4, 0x21, 0x00


	//----- nvinfo : EIATTR_KPARAM_INFO
	.align		4
.L_15:
        /*0028*/ 	.byte	0x04, 0x17
        /*002a*/ 	.short	(.L_17 - .L_16)
.L_16:
        /*002c*/ 	.word	0x00000000
        /*0030*/ 	.short	0x0004
        /*0032*/ 	.short	0x0020
        /*0034*/ 	.byte	0x00, 0xf4, 0x21, 0x00


	//----- nvinfo : EIATTR_KPARAM_INFO
	.align		4
.L_17:
        /*0038*/ 	.byte	0x04, 0x17
        /*003a*/ 	.short	(.L_19 - .L_18)
.L_18:
        /*003c*/ 	.word	0x00000000
        /*0040*/ 	.short	0x0003
        /*0042*/ 	.short	0x0018
        /*0044*/ 	.byte	0x00, 0xf4, 0x21, 0x00


	//----- nvinfo : EIATTR_KPARAM_INFO
	.align		4
.L_19:
        /*0048*/ 	.byte	0x04, 0x17
        /*004a*/ 	.short	(.L_21 - .L_20)
.L_20:
        /*004c*/ 	.word	0x00000000
        /*0050*/ 	.short	0x0002
        /*0052*/ 	.short	0x0010
        /*0054*/ 	.byte	0x00, 0xf4, 0x21, 0x00


	//----- nvinfo : EIATTR_KPARAM_INFO
	.align		4
.L_21:
        /*0058*/ 	.byte	0x04, 0x17
        /*005a*/ 	.short	(.L_23 - .L_22)
.L_22:
        /*005c*/ 	.word	0x00000000
        /*0060*/ 	.short	0x0001
        /*0062*/ 	.short	0x0008
        /*0064*/ 	.byte	0x00, 0xf4, 0x21, 0x00


	//----- nvinfo : EIATTR_KPARAM_INFO
	.align		4
.L_23:
        /*0068*/ 	.byte	0x04, 0x17
        /*006a*/ 	.short	(.L_25 - .L_24)
.L_24:
        /*006c*/ 	.word	0x00000000
        /*0070*/ 	.short	0x0000
        /*0072*/ 	.short	0x0000
        /*0074*/ 	.byte	0x00, 0xf4, 0x21, 0x00


	//----- nvinfo : EIATTR_SPARSE_MMA_MASK
	.align		4
.L_25:
        /*0078*/ 	.byte	0x03, 0x50
        /*007a*/ 	.short	0x0000


	//----- nvinfo : EIATTR_MAXREG_COUNT
	.align		4
        /*007c*/ 	.byte	0x03, 0x1b
        /*007e*/ 	.short	0x00ff


	//----- nvinfo : EIATTR_EXIT_INSTR_OFFSETS
	.align		4
        /*0080*/ 	.byte	0x04, 0x1c
        /*0082*/ 	.short	(.L_27 - .L_26)


	//   ....[0]....
.L_26:
        /*0084*/ 	.word	0x00000690


	//----- nvinfo : EIATTR_REQNTID
	.align		4
.L_27:
        /*0088*/ 	.byte	0x04, 0x10
        /*008a*/ 	.short	(.L_29 - .L_28)
.L_28:
        /*008c*/ 	.word	0x00000080
        /*0090*/ 	.word	0x00000001
        /*0094*/ 	.word	0x00000001


	//----- nvinfo : EIATTR_CRS_STACK_SIZE
	.align		4
.L_29:
        /*0098*/ 	.byte	0x04, 0x1e
        /*009a*/ 	.short	(.L_31 - .L_30)
.L_30:
        /*009c*/ 	.word	0x00000000


	//----- nvinfo : EIATTR_CBANK_PARAM_SIZE
	.align		4
.L_31:
        /*00a0*/ 	.byte	0x03, 0x19
        /*00a2*/ 	.short	0x0034


	//----- nvinfo : EIATTR_PARAM_CBANK
	.align		4
        /*00a4*/ 	.byte	0x04, 0x0a
        /*00a6*/ 	.short	(.L_33 - .L_32)
	.align		4
.L_32:
        /*00a8*/ 	.word	index@(.nv.constant0.triton_poi_fused__native_batch_norm_legit_no_training_mul_softplus_tanh_29)
        /*00ac*/ 	.short	0x0210
        /*00ae*/ 	.short	0x0034


	//----- nvinfo : EIATTR_SW_WAR
	.align		4
.L_33:
        /*00b0*/ 	.byte	0x04, 0x36
        /*00b2*/ 	.short	(.L_35 - .L_34)
.L_34:
        /*00b4*/ 	.word	0x00000008
.L_35:


//--------------------- .nv.callgraph             --------------------------
	.section	.nv.callgraph,"",@"SHT_CUDA_CALLGRAPH"
	.align	4
	.sectionentsize	8
	.align		4
        /*0000*/ 	.word	0x00000000
	.align		4
        /*0004*/ 	.word	0xffffffff
	.align		4
        /*0008*/ 	.word	0x00000000
	.align		4
        /*000c*/ 	.word	0xfffffffe
	.align		4
        /*0010*/ 	.word	0x00000000
	.align		4
        /*0014*/ 	.word	0xfffffffd
	.align		4
        /*0018*/ 	.word	0x00000000
	.align		4
        /*001c*/ 	.word	0xfffffffc


//--------------------- .nv.constant4             --------------------------
	.section	.nv.constant4,"a",@progbits
	.align	8
	.align		8
.nv.constant4:
        /*0000*/ 	.dword	_$_str
	.align		8
        /*0008*/ 	.dword	_$_str_$_2


//--------------------- .text.triton_poi_fused__native_batch_norm_legit_no_training_mul_softplus_tanh_29 --------------------------
	.section	.text.triton_poi_fused__native_batch_norm_legit_no_training_mul_softplus_tanh_29,"ax",@progbits
	.align	128
        .global         triton_poi_fused__native_batch_norm_legit_no_training_mul_softplus_tanh_29
        .type           triton_poi_fused__native_batch_norm_legit_no_training_mul_softplus_tanh_29,@function
        .size           triton_poi_fused__native_batch_norm_legit_no_training_mul_softplus_tanh_29,(.L_x_6 - triton_poi_fused__native_batch_norm_legit_no_training_mul_softplus_tanh_29)
        .other          triton_poi_fused__native_batch_norm_legit_no_training_mul_softplus_tanh_29,@"STO_CUDA_ENTRY STV_DEFAULT"
triton_poi_fused__native_batch_norm_legit_no_training_mul_softplus_tanh_29:
.text.triton_poi_fused__native_batch_norm_legit_no_training_mul_softplus_tanh_29:
[----:B------:R-:W0:Y:S01]  /*0000*/  LDC R1, c[0x0][0x28] ;  /* 0x00000a00ff017b82 */ /* 0x000e220000000800 */
[----:B------:R-:W1:Y:S07]  /*0010*/  S2R R2, SR_TID.X ;  /* 0x0000000000027919 */ /* 0x000e6e0000002100 */
[----:B------:R-:W2:Y:S01]  /*0020*/  LDC.64 R8, c[0x0][0x228] ;  /* 0x00008a00ff087b82 */ /* 0x000ea20000000a00 */
[----:B------:R-:W-:Y:S01]  /*0030*/  ULDC.64 UR4, c[0x0][0x208] ;  /* 0x0000820000047ab9 */ /* 0x000fe20000000a00 */
[----:B------:R-:W3:Y:S06]  /*0040*/  S2R R3, SR_CTAID.X ;  /* 0x0000000000037919 */ /* 0x000eec0000002500 */
[----:B------:R-:W4:Y:S08]  /*0050*/  LDC.64 R4, c[0x0][0x218] ;  /* 0x00008600ff047b82 */ /* 0x000f300000000a00 */
[----:B------:R-:W5:Y:S08]  /*0060*/  LDC.64 R6, c[0x0][0x220] ;  /* 0x00008800ff067b82 */ /* 0x000f700000000a00 */
[----:B------:R-:W5:Y:S01]  /*0070*/  LDC.64 R12, c[0x0][0x238] ;  /* 0x00008e00ff0c7b82 */ /* 0x000f620000000a00 */
[----:B-1----:R-:W-:-:S07]  /*0080*/  LOP3.LUT R2, R2, 0x7f, RZ, 0xc0, !PT ;  /* 0x0000007f02027812 */ /* 0x002fce00078ec0ff */
[----:B------:R-:W1:Y:S01]  /*0090*/  LDC.64 R10, c[0x0][0x230] ;  /* 0x00008c00ff0a7b82 */ /* 0x000e620000000a00 */
[----:B---3--:R-:W-:Y:S02]  /*00a0*/  SHF.R.S32.HI R0, RZ, 0x18, R3 ;  /* 0x00000018ff007819 */ /* 0x008fe40000011403 */
[----:B------:R-:W-:Y:S02]  /*00b0*/  LEA R2, R3, R2, 0x7 ;  /* 0x0000000203027211 */ /* 0x000fe400078e38ff */
[----:B------:R-:W-:-:S04]  /*00c0*/  SGXT R3, R0, 0x1 ;  /* 0x000000010003781a */ /* 0x000fc80000000200 */
[----:B------:R-:W-:-:S04]  /*00d0*/  LEA.HI R3, R3, R2, RZ, 0x9 ;  /* 0x0000000203037211 */ /* 0x000fc800078f48ff */
[----:B------:R-:W-:-:S04]  /*00e0*/  LOP3.LUT R3, R3, 0xfffffe00, RZ, 0xc0, !PT ;  /* 0xfffffe0003037812 */ /* 0x000fc800078ec0ff */
[----:B------:R-:W-:-:S05]  /*00f0*/  IADD3 R3, R2, -R3, RZ ;  /* 0x8000000302037210 */ /* 0x000fca0007ffe0ff */
[----:B--2---:R-:W-:-:S06]  /*0100*/  IMAD.WIDE R8, R3, 0x4, R8 ;  /* 0x0000000403087825 */ /* 0x004fcc00078e0208 */
[----:B------:R2:W3:Y:S01]  /*0110*/  LDG.E.EL R8, desc[UR4][R8.64] ;  /* 0x0000000408087981 */ /* 0x0004e2000c2e1900 */
[----:B----4-:R-:W-:-:S04]  /*0120*/  IMAD.WIDE R4, R2, 0x4, R4 ;  /* 0x0000000402047825 */ /* 0x010fc800078e0204 */
[C---:B-----5:R-:W-:Y:S02]  /*0130*/  IMAD.WIDE R6, R3.reuse, 0x4, R6 ;  /* 0x0000000403067825 */ /* 0x060fe400078e0206 */
[----:B------:R4:W5:Y:S02]  /*0140*/  LDG.E R4, desc[UR4][R4.64] ;  /* 0x0000000404047981 */ /* 0x000964000c1e1900 */
[C---:B0-----:R-:W-:Y:S02]  /*0150*/  IMAD.WIDE R12, R3.reuse, 0x4, R12 ;  /* 0x00000004030c7825 */ /* 0x041fe400078e020c */
[----:B------:R-:W5:Y:S02]  /*0160*/  LDG.E.EL R7, desc[UR4][R6.64] ;  /* 0x0000000406077981 */ /* 0x000f64000c2e1900 */
[----:B-1----:R-:W-:Y:S02]  /*0170*/  IMAD.WIDE R10, R3, 0x4, R10 ;  /* 0x00000004030a7825 */ /* 0x002fe400078e020a */
[----:B------:R-:W4:Y:S04]  /*0180*/  LDG.E.EL R12, desc[UR4][R12.64] ;  /* 0x000000040c0c7981 */ /* 0x000f28000c2e1900 */
[----:B------:R-:W4:Y:S01]  /*0190*/  LDG.E.EL R3, desc[UR4][R10.64] ;  /* 0x000000040a037981 */ /* 0x000f22000c2e1900 */
[----:B------:R-:W-:Y:S01]  /*01a0*/  HFMA2.MMA R14, -RZ, RZ, 1.625, 0 ;  /* 0x3e800000ff0e7435 */ /* 0x000fe200000001ff */
[----:B--2---:R-:W-:Y:S01]  /*01b0*/  MOV R9, 0x3d39bf78 ;  /* 0x3d39bf7800097802 */ /* 0x004fe20000000f00 */
[----:B------:R-:W-:Y:S01]  /*01c0*/  BSSY B0, `(.L_x_0) ;  /* 0x000002f000007945 */ /* 0x000fe20003800000 */
[----:B---3--:R-:W-:-:S04]  /*01d0*/  FADD R8, R8, 9.9999997473787516356e-06 ;  /* 0x3727c5ac08087421 */ /* 0x008fc80000000000 */
[----:B------:R-:W0:Y:S02]  /*01e0*/  MUFU.SQRT R0, R8 ;  /* 0x0000000800007308 */ /* 0x000e240000002000 */
[C---:B0-----:R-:W-:Y:S02]  /*01f0*/  FSETP.GT.AND P0, PT, R0.reuse, 8.50705917302346158658e+37, PT ;  /* 0x7e8000000000780b */ /* 0x041fe40003f04000 */
[----:B------:R-:W-:-:S11]  /*0200*/  FSETP.GEU.AND P1, PT, R0, 1.175494350822287508e-38, PT ;  /* 0x008000000000780b */ /* 0x000fd60003f2e000 */
[----:B------:R-:W-:-:S04]  /*0210*/  @P0 FMUL R0, R0, 0.25 ;  /* 0x3e80000000000820 */ /* 0x000fc80000400000 */
[----:B------:R-:W-:-:S06]  /*0220*/  @!P1 FMUL R0, R0, 16777216 ;  /* 0x4b80000000009820 */ /* 0x000fcc0000400000 */
[----:B------:R-:W0:Y:S01]  /*0230*/  MUFU.RCP R0, R0 ;  /* 0x0000000000007308 */ /* 0x000e220000001000 */
[----:B----4-:R-:W-:Y:S01]  /*0240*/  FSEL R5, R14, 1, P0 ;  /* 0x3f8000000e057808 */ /* 0x010fe20000000000 */
[----:B-----5:R-:W-:-:S04]  /*0250*/  FADD R4, R4, -R7 ;  /* 0x8000000704047221 */ /* 0x020fc80000000000 */
[----:B------:R-:W-:-:S04]  /*0260*/  @!P1 FMUL R5, R5, 16777216 ;  /* 0x4b80000005059820 */ /* 0x000fc80000400000 */
[----:B0-----:R-:W-:-:S04]  /*0270*/  FMUL R5, R0, R5 ;  /* 0x0000000500057220 */ /* 0x001fc80000400000 */
[----:B------:R-:W-:-:S04]  /*0280*/  FMUL R4, R4, R5 ;  /* 0x0000000504047220 */ /* 0x000fc80000400000 */
[----:B------:R-:W-:-:S04]  /*0290*/  FFMA R3, R3, R4, R12 ;  /* 0x0000000403037223 */ /* 0x000fc8000000000c */
[----:B------:R-:W-:-:S05]  /*02a0*/  FMUL R4, R3, 1.4426950216293334961 ;  /* 0x3fb8aa3b03047820 */ /* 0x000fca0000400000 */
[----:B------:R-:W-:-:S13]  /*02b0*/  FSETP.GEU.AND P0, PT, R4, -126, PT ;  /* 0xc2fc00000400780b */ /* 0x000fda0003f0e000 */
[----:B------:R-:W-:-:S04]  /*02c0*/  @!P0 FMUL R4, R4, 0.5 ;  /* 0x3f00000004048820 */ /* 0x000fc80000400000 */
[----:B------:R-:W0:Y:S02]  /*02d0*/  MUFU.EX2 R0, R4 ;  /* 0x0000000400007308 */ /* 0x000e240000000800 */
[----:B0-----:R-:W-:-:S04]  /*02e0*/  @!P0 FMUL R0, R0, R0 ;  /* 0x0000000000008220 */ /* 0x001fc80000400000 */
[----:B------:R-:W-:-:S05]  /*02f0*/  FADD.FTZ.RZ R5, R0, 1 ;  /* 0x3f80000000057421 */ /* 0x000fca000001c000 */
[----:B------:R-:W-:-:S04]  /*0300*/  IADD3 R5, R5, -0x3f400000, RZ ;  /* 0xc0c0000005057810 */ /* 0x000fc80007ffe0ff */
[----:B------:R-:W-:-:S04]  /*0310*/  LOP3.LUT R5, R5, 0xff800000, RZ, 0xc0, !PT ;  /* 0xff80000005057812 */ /* 0x000fc800078ec0ff */
[----:B------:R-:W-:Y:S02]  /*0320*/  IADD3 R7, -R5, 0x40800000, RZ ;  /* 0x4080000005077810 */ /* 0x000fe40007ffe1ff */
[----:B------:R-:W-:-:S03]  /*0330*/  IADD3 R6, R0, -R5, RZ ;  /* 0x8000000500067210 */ /* 0x000fc60007ffe0ff */
[----:B------:R-:W-:-:S04]  /*0340*/  FFMA.FTZ R7, R7, R14, -1 ;  /* 0xbf80000007077423 */ /* 0x000fc8000001000e */
[----:B------:R-:W-:-:S04]  /*0350*/  FADD R6, R6, R7 ;  /* 0x0000000706067221 */ /* 0x000fc80000000000 */
[----:B------:R-:W-:-:S04]  /*0360*/  FFMA.FTZ R7, R6, -R9, 0.10546888411045074463 ;  /* 0x3dd8001206077423 */ /* 0x000fc80000010809 */
[----:B------:R-:W-:-:S04]  /*0370*/  FFMA.FTZ R7, R6, R7, -0.13229703903198242188 ;  /* 0xbe0778e006077423 */ /* 0x000fc80000010007 */
[----:B------:R-:W-:-:S04]  /*0380*/  FFMA.FTZ R7, R6, R7, 0.14491446316242218018 ;  /* 0x3e14647506077423 */ /* 0x000fc80000010007 */
[----:B------:R-:W-:-:S04]  /*0390*/  FFMA.FTZ R7, R6, R7, -0.16641564667224884033 ;  /* 0xbe2a68dd06077423 */ /* 0x000fc80000010007 */
[----:B------:R-:W-:-:S04]  /*03a0*/  FFMA.FTZ R7, R6, R7, 0.19988867640495300293 ;  /* 0x3e4caf9e06077423 */ /* 0x000fc80000010007 */
[----:B------:R-:W-:Y:S01]  /*03b0*/  FFMA.FTZ R7, R6, R7, -0.25000196695327758789 ;  /* 0xbe80004206077423 */ /* 0x000fe20000010007 */
[----:B------:R-:W-:-:S03]  /*03c0*/  ISETP.GE.U32.AND P1, PT, R0, 0x7f800000, PT ;  /* 0x7f8000000000780c */ /* 0x000fc60003f26070 */
[----:B------:R-:W-:Y:S01]  /*03d0*/  FFMA.FTZ R7, R6, R7, 0.33333510160446166992 ;  /* 0x3eaaaae606077423 */ /* 0x000fe20000010007 */
[----:B------:R-:W-:-:S03]  /*03e0*/  I2FP.F32.S32 R5, R5 ;  /* 0x0000000500057245 */ /* 0x000fc60000201400 */
[----:B------:R-:W-:-:S04]  /*03f0*/  FFMA.FTZ R7, R6, R7, -0.5 ;  /* 0xbf00000006077423 */ /* 0x000fc80000010007 */
[----:B------:R-:W-:Y:S01]  /*0400*/  FMUL R7, R6, R7 ;  /* 0x0000000706077220 */ /* 0x000fe20000400000 */
[----:B------:R-:W-:-:S03]  /*0410*/  FMUL R5, R5, 1.1920928955078125e-07 ;  /* 0x3400000005057820 */ /* 0x000fc60000400000 */
[----:B------:R-:W-:Y:S01]  /*0420*/  FFMA.FTZ R6, R6, R7, R6 ;  /* 0x0000000706067223 */ /* 0x000fe20000010006 */
[----:B------:R-:W-:-:S03]  /*0430*/  FSETP.GT.AND P0, PT, R3, 20, PT ;  /* 0x41a000000300780b */ /* 0x000fc60003f04000 */
[----:B------:R-:W-:Y:S01]  /*0440*/  FFMA.FTZ R6, R5, 0.69314718246459960938, R6 ;  /* 0x3f31721805067823 */ /* 0x000fe20000010006 */
[----:B------:R-:W-:Y:S09]  /*0450*/  @!P1 BRA `(.L_x_1) ;  /* 0x0000000000149947 */ /* 0x000ff20003800000 */
[C---:B------:R-:W-:Y:S02]  /*0460*/  ISETP.GE.AND P1, PT, R0.reuse, -0x407fffff, PT ;  /* 0xbf8000010000780c */ /* 0x040fe40003f26270 */
[----:B------:R-:W-:-:S11]  /*0470*/  FSETP.NEU.AND P2, PT, R0, RZ, PT ;  /* 0x000000ff0000720b */ /* 0x000fd60003f4d000 */
[----:B------:R-:W-:-:S05]  /*0480*/  @P1 MOV R5, 0x7f800000 ;  /* 0x7f80000000051802 */ /* 0x000fca0000000f00 */
[----:B------:R-:W-:-:S05]  /*0490*/  @P1 FFMA.FTZ R6, R0, R5, +INF ;  /* 0x7f80000000061423 */ /* 0x000fca0000010005 */
[----:B------:R-:W-:-:S07]  /*04a0*/  FSEL R6, R6, -RZ, P2 ;  /* 0x800000ff06067208 */ /* 0x000fce0001000000 */
.L_x_1:
[----:B------:R-:W-:Y:S05]  /*04b0*/  BSYNC B0 ;  /* 0x0000000000007941 */ /* 0x000fea0003800000 */
.L_x_0:
[----:B------:R-:W-:Y:S01]  /*04c0*/  FSEL R9, R3, R6, P0 ;  /* 0x0000000603097208 */ /* 0x000fe20000000000 */
[----:B------:R-:W-:Y:S01]  /*04d0*/  BSSY B0, `(.L_x_2) ;  /* 0x0000016000007945 */ /* 0x000fe20003800000 */
[----:B------:R-:W-:-:S03]  /*04e0*/  SHF.R.S32.HI R7, RZ, 0x1f, R2 ;  /* 0x0000001fff077819 */ /* 0x000fc60000011402 */
[----:B------:R-:W-:-:S05]  /*04f0*/  FADD.FTZ R6, |R9|, -RZ ;  /* 0x800000ff09067221 */ /* 0x000fca0000010200 */
[----:B------:R-:W-:-:S13]  /*0500*/  FSETP.GE.AND P0, PT, R6, 0.60000002384185791016, PT ;  /* 0x3f19999a0600780b */ /* 0x000fda0003f06000 */
[----:B------:R-:W-:Y:S05]  /*0510*/  @!P0 BRA `(.L_x_3) ;  /* 0x0000000000288947 */ /* 0x000fea0003800000 */
[C---:B------:R-:W-:Y:S01]  /*0520*/  FMUL R4, R6.reuse, 2.8853900432586669922 ;  /* 0x4038aa3b06047820 */ /* 0x040fe20000400000 */
[----:B------:R-:W-:Y:S01]  /*0530*/  HFMA2.MMA R0, -RZ, RZ, 1.875, 0 ;  /* 0x3f800000ff007435 */ /* 0x000fe200000001ff */
[----:B------:R-:W-:-:S04]  /*0540*/  FSETP.GE.AND P0, PT, R6, 9.010913848876953125, PT ;  /* 0x41102cb40600780b */ /* 0x000fc80003f06000 */
[----:B------:R-:W0:Y:S02]  /*0550*/  MUFU.EX2 R4, R4 ;  /* 0x0000000400047308 */ /* 0x000e240000000800 */
[----:B0-----:R-:W-:-:S06]  /*0560*/  FADD R5, R4, 1 ;  /* 0x3f80000004057421 */ /* 0x001fcc0000000000 */
[----:B------:R-:W0:Y:S02]  /*0570*/  MUFU.RCP R5, R5 ;  /* 0x0000000500057308 */ /* 0x000e240000001000 */
[----:B0-----:R-:W-:-:S05]  /*0580*/  FFMA.FTZ R0, R5, -2, R0 ;  /* 0xc000000005007823 */ /* 0x001fca0000010000 */
[----:B------:R-:W-:-:S04]  /*0590*/  FSEL R0, R0, 1, !P0 ;  /* 0x3f80000000007808 */ /* 0x000fc80004000000 */
[----:B------:R-:W-:Y:S01]  /*05a0*/  LOP3.LUT R0, R0, 0x80000000, R9, 0xf8, !PT ;  /* 0x8000000000007812 */ /* 0x000fe200078ef809 */
[----:B------:R-:W-:Y:S06]  /*05b0*/  BRA `(.L_x_4) ;  /* 0x00000000001c7947 */ /* 0x000fec0003800000 */
.L_x_3:
[----:B------:R-:W-:Y:S01]  /*05c0*/  MOV R0, 0x3c80f082 ;  /* 0x3c80f08200007802 */ /* 0x000fe20000000f00 */
[----:B------:R-:W-:-:S04]  /*05d0*/  FMUL R5, R9, R9 ;  /* 0x0000000909057220 */ /* 0x000fc80000400000 */
[----:B------:R-:W-:-:S04]  /*05e0*/  FFMA.FTZ R0, R5, R0, -0.052303962409496307373 ;  /* 0xbd563cae05007423 */ /* 0x000fc80000010000 */
[----:B------:R-:W-:-:S04]  /*05f0*/  FFMA.FTZ R0, R5, R0, 0.1331529766321182251 ;  /* 0x3e08594105007423 */ /* 0x000fc80000010000 */
[----:B------:R-:W-:-:S04]  /*0600*/  FFMA.FTZ R0, R5, R0, -0.33332768082618713379 ;  /* 0xbeaaa9ed05007423 */ /* 0x000fc80000010000 */
[----:B------:R-:W-:-:S04]  /*0610*/  FFMA.FTZ R0, R5, R0, RZ ;  /* 0x0000000005007223 */ /* 0x000fc800000100ff */
[----:B------:R-:W-:-:S07]  /*0620*/  FFMA.FTZ R0, R9, R0, R9 ;  /* 0x0000000009007223 */ /* 0x000fce0000010009 */
.L_x_4:
[----:B------:R-:W-:Y:S05]  /*0630*/  BSYNC B0 ;  /* 0x0000000000007941 */ /* 0x000fea0003800000 */
.L_x_2:
[----:B------:R-:W-:Y:S01]  /*0640*/  ULDC.64 UR6, c[0x0][0x210] ;  /* 0x0000840000067ab9 */ /* 0x000fe20000000a00 */
[----:B------:R-:W-:Y:S01]  /*0650*/  FMUL R3, R3, R0 ;  /* 0x0000000003037220 */ /* 0x000fe20000400000 */
[----:B------:R-:W-:-:S04]  /*0660*/  LEA R4, P0, R2, UR6, 0x2 ;  /* 0x0000000602047c11 */ /* 0x000fc8000f8010ff */
[----:B------:R-:W-:-:S05]  /*0670*/  LEA.HI.X R5, R2, UR7, R7, 0x2, P0 ;  /* 0x0000000702057c11 */ /* 0x000fca00080f1407 */
[----:B------:R-:W-:Y:S01]  /*0680*/  STG.E desc[UR4][R4.64], R3 ;  /* 0x0000000304007986 */ /* 0x000fe2000c101904 */
[----:B------:R-:W-:Y:S05]  /*0690*/  EXIT ;  /* 0x000000000000794d */ /* 0x000fea0003800000 */
.L_x_5:
[----:B------:R-:W-:-:S00]  /*06a0*/  BRA `(.L_x_5) ;  /* 0xfffffffc00fc7947 */ /* 0x000fc0000383ffff */
[----:B------:R-:W-:-:S00]  /*06b0*/  NOP ;  /* 0x0000000000007918 */ /* 0x000fc00000000000 */
        /* <DEDUP_REMOVED lines=12> */
.L_x_6:


//--------------------- .nv.global.init           --------------------------
	.section	.nv.global.init,"aw",@progbits
.nv.global.init:
	.type		_$_str,@object
	.size		_$_str,(_$_str_$_2 - _$_str)
_$_str:
        /*0000*/ 	.byte	0x5f, 0x5f, 0x43, 0x55, 0x44, 0x41, 0x5f, 0x46, 0x54, 0x5a, 0x00
	.type		_$_str_$_2,@object
	.size		_$_str_$_2,(.L_1 - _$_str_$_2)
_$_str_$_2:
        /*000b*/ 	.byte	0x5f, 0x5f, 0x43, 0x55, 0x44, 0x41, 0x5f, 0x50, 0x52, 0x45, 0x43, 0x5f, 0x53, 0x51, 0x52, 0x54
        /*001b*/ 	.byte	0x00
.L_1:


//--------------------- .nv.constant0.triton_poi_fused__native_batch_norm_legit_no_training_mul_softplus_tanh_29 --------------------------
	.section	.nv.constant0.triton_poi_fused__native_batch_norm_legit_no_training_mul_softplus_tanh_29,"a",@progbits
	.sectionflags	@""
	.align	4
.nv.constant0.triton_poi_fused__native_batch_norm_legit_no_training_mul_softplus_tanh_29:
	.zero		580
